//
// Generated by NVIDIA NVVM Compiler
//
// Compiler Build ID: CL-36424714
// Cuda compilation tools, release 13.0, V13.0.88
// Based on NVVM 20.0.0
//

.version 9.0
.target sm_100
.address_size 64

	// .globl	_Z9reductionPKfPfi
// _ZZ9reductionPKfPfiE4smem has been demoted

.visible .entry _Z9reductionPKfPfi(
	.param .u64 .ptr .align 1 _Z9reductionPKfPfi_param_0,
	.param .u64 .ptr .align 1 _Z9reductionPKfPfi_param_1,
	.param .u32 _Z9reductionPKfPfi_param_2
)
{
	.reg .pred 	%p<19>;
	.reg .b32 	%r<33>;
	.reg .b32 	%f<29>;
	.reg .b64 	%rd<7>;
	// demoted variable
	.shared .align 4 .b8 _ZZ9reductionPKfPfiE4smem[128];
	ld.param.u64 	%rd2, [_Z9reductionPKfPfi_param_0];
	ld.param.u64 	%rd3, [_Z9reductionPKfPfi_param_1];
	ld.param.u32 	%r4, [_Z9reductionPKfPfi_param_2];
	cvta.to.global.u64 	%rd1, %rd3;
	mov.u32 	%r5, %ctaid.x;
	mov.u32 	%r1, %ntid.x;
	mov.u32 	%r2, %tid.x;
	mad.lo.s32 	%r3, %r5, %r1, %r2;
	setp.ge.s32 	%p1, %r3, %r4;
	mov.f32 	%f27, 0f00000000;
	@%p1 bra 	$L__BB0_2;
	cvta.to.global.u64 	%rd4, %rd2;
	mul.wide.s32 	%rd5, %r3, 4;
	add.s64 	%rd6, %rd4, %rd5;
	ld.global.f32 	%f27, [%rd6];
$L__BB0_2:
	mov.b32 	%r6, %f27;
	shfl.sync.down.b32	%r7|%p2, %r6, 16, 31, -1;
	mov.b32 	%f7, %r7;
	add.f32 	%f8, %f27, %f7;
	mov.b32 	%r8, %f8;
	shfl.sync.down.b32	%r9|%p3, %r8, 8, 31, -1;
	mov.b32 	%f9, %r9;
	add.f32 	%f10, %f8, %f9;
	mov.b32 	%r10, %f10;
	shfl.sync.down.b32	%r11|%p4, %r10, 4, 31, -1;
	mov.b32 	%f11, %r11;
	add.f32 	%f12, %f10, %f11;
	mov.b32 	%r12, %f12;
	shfl.sync.down.b32	%r13|%p5, %r12, 2, 31, -1;
	mov.b32 	%f13, %r13;
	add.f32 	%f14, %f12, %f13;
	mov.b32 	%r14, %f14;
	shfl.sync.down.b32	%r15|%p6, %r14, 1, 31, -1;
	mov.b32 	%f15, %r15;
	add.f32 	%f28, %f14, %f15;
	setp.lt.s32 	%p7, %r4, 33;
	@%p7 bra 	$L__BB0_12;
	and.b32  	%r16, %r2, 31;
	setp.ne.s32 	%p9, %r16, 0;
	@%p9 bra 	$L__BB0_5;
	shr.u32 	%r17, %r2, 3;
	mov.u32 	%r18, _ZZ9reductionPKfPfiE4smem;
	add.s32 	%r19, %r18, %r17;
	st.shared.f32 	[%r19], %f28;
$L__BB0_5:
	bar.sync 	0;
	setp.gt.u32 	%p10, %r2, 31;
	@%p10 bra 	$L__BB0_7;
	shl.b32 	%r20, %r2, 2;
	mov.u32 	%r21, _ZZ9reductionPKfPfiE4smem;
	add.s32 	%r22, %r21, %r20;
	ld.shared.f32 	%f16, [%r22];
	mov.b32 	%r23, %f16;
	shfl.sync.down.b32	%r24|%p11, %r23, 16, 31, -1;
	mov.b32 	%f17, %r24;
	add.f32 	%f18, %f16, %f17;
	mov.b32 	%r25, %f18;
	shfl.sync.down.b32	%r26|%p12, %r25, 8, 31, -1;
	mov.b32 	%f19, %r26;
	add.f32 	%f20, %f18, %f19;
	mov.b32 	%r27, %f20;
	shfl.sync.down.b32	%r28|%p13, %r27, 4, 31, -1;
	mov.b32 	%f21, %r28;
	add.f32 	%f22, %f20, %f21;
	mov.b32 	%r29, %f22;
	shfl.sync.down.b32	%r30|%p14, %r29, 2, 31, -1;
	mov.b32 	%f23, %r30;
	add.f32 	%f24, %f22, %f23;
	mov.b32 	%r31, %f24;
	shfl.sync.down.b32	%r32|%p15, %r31, 1, 31, -1;
	mov.b32 	%f25, %r32;
	add.f32 	%f28, %f24, %f25;
$L__BB0_7:
	setp.le.u32 	%p16, %r4, %r1;
	@%p16 bra 	$L__BB0_10;
	setp.ne.s32 	%p18, %r2, 0;
	@%p18 bra 	$L__BB0_14;
	atom.global.add.f32 	%f26, [%rd1], %f28;
	bra.uni 	$L__BB0_14;
$L__BB0_10:
	setp.ne.s32 	%p17, %r3, 0;
	@%p17 bra 	$L__BB0_14;
	st.global.f32 	[%rd1], %f28;
	bra.uni 	$L__BB0_14;
$L__BB0_12:
	setp.ne.s32 	%p8, %r3, 0;
	@%p8 bra 	$L__BB0_14;
	st.global.f32 	[%rd1], %f28;
$L__BB0_14:
	ret;

}


// ===== COMPILED SASS (sm_100) =====

	.target	sm_100

	.elftype	@"ET_EXEC"


//--------------------- .note.nv.tkinfo           --------------------------
	.section	.note.nv.tkinfo,"",@"SHT_NOTE"
	.sectionflags	@"SHF_NOTE_NV_TKINFO"
	.tkinfo
        /*0018*/ 	.word	0x00000002
        /*0030*/ 	.string	""
        /*0030*/ 	.string	"ptxas"
        /*0030*/ 	.string	"Cuda compilation tools, release 13.0, V13.0.88"
        /*0030*/ 	.string	"Build cuda_13.0.r13.0/compiler.36424714_0"
        /*0030*/ 	.string	"-arch sm_100 -m 64 "



//--------------------- .note.nv.cuinfo           --------------------------
	.section	.note.nv.cuinfo,"",@"SHT_NOTE"
	.sectionflags	@"SHF_NOTE_NV_CUINFO"
        /*0018*/ 	.short	0x0002
        /*001a*/ 	.short	0x0064
        /*001c*/ 	.short	0x0082
	.zero		2


//--------------------- .nv.info                  --------------------------
	.section	.nv.info,"",@"SHT_CUDA_INFO"
	.align	4


	//----- nvinfo : EIATTR_REGCOUNT
	.align		4
        /*0000*/ 	.byte	0x04, 0x2f
        /*0002*/ 	.short	(.L_1 - .L_0)
	.align		4
.L_0:
        /*0004*/ 	.word	index@(_Z9reductionPKfPfi)
        /*0008*/ 	.word	0x00000010


	//----- nvinfo : EIATTR_FRAME_SIZE
	.align		4
.L_1:
        /*000c*/ 	.byte	0x04, 0x11
        /*000e*/ 	.short	(.L_3 - .L_2)
	.align		4
.L_2:
        /*0010*/ 	.word	index@(_Z9reductionPKfPfi)
        /*0014*/ 	.word	0x00000000


	//----- nvinfo : EIATTR_MIN_STACK_SIZE
	.align		4
.L_3:
        /*0018*/ 	.byte	0x04, 0x12
        /*001a*/ 	.short	(.L_5 - .L_4)
	.align		4
.L_4:
        /*001c*/ 	.word	index@(_Z9reductionPKfPfi)
        /*0020*/ 	.word	0x00000000
.L_5:


//--------------------- .nv.compat                --------------------------
	.section	.nv.compat,"",@"SHT_CUDA_COMPAT_INFO"
	.align	4
        /*0000*/ 	.byte	0x02, 0x09, 0x00, 0x00, 0x02, 0x02, 0x01, 0x00, 0x02, 0x05, 0x05, 0x00, 0x03, 0x07, 0x01, 0x01
        /*0010*/ 	.byte	0x02, 0x03, 0x00, 0x00, 0x02, 0x06, 0x01, 0x00, 0x04, 0x0b, 0x08, 0x00, 0x09, 0x00, 0x00, 0x00
        /*0020*/ 	.byte	0x00, 0x00, 0x00, 0x00


//--------------------- .nv.info._Z9reductionPKfPfi --------------------------
	.section	.nv.info._Z9reductionPKfPfi,"",@"SHT_CUDA_INFO"
	.sectionflags	@""
	.align	4


	//----- nvinfo : EIATTR_CUDA_API_VERSION
	.align		4
        /*0000*/ 	.byte	0x04, 0x37
        /*0002*/ 	.short	(.L_7 - .L_6)
.L_6:
        /*0004*/ 	.word	0x00000082


	//----- nvinfo : EIATTR_KPARAM_INFO
	.align		4
.L_7:
        /*0008*/ 	.byte	0x04, 0x17
        /*000a*/ 	.short	(.L_9 - .L_8)
.L_8:
        /*000c*/ 	.word	0x00000000
        /*0010*/ 	.short	0x0002
        /*0012*/ 	.short	0x0010
        /*0014*/ 	.byte	0x00, 0xf0, 0x11, 0x00


	//----- nvinfo : EIATTR_KPARAM_INFO
	.align		4
.L_9:
        /*0018*/ 	.byte	0x04, 0x17
        /*001a*/ 	.short	(.L_11 - .L_10)
.L_10:
        /*001c*/ 	.word	0x00000000
        /*0020*/ 	.short	0x0001
        /*0022*/ 	.short	0x0008
        /*0024*/ 	.byte	0x00, 0xf5, 0x21, 0x00


	//----- nvinfo : EIATTR_KPARAM_INFO
	.align		4
.L_11:
        /*0028*/ 	.byte	0x04, 0x17
        /*002a*/ 	.short	(.L_13 - .L_12)
.L_12:
        /*002c*/ 	.word	0x00000000
        /*0030*/ 	.short	0x0000
        /*0032*/ 	.short	0x0000
        /*0034*/ 	.byte	0x00, 0xf5, 0x21, 0x00


	//----- nvinfo : EIATTR_SPARSE_MMA_MASK
	.align		4
.L_13:
        /*0038*/ 	.byte	0x03, 0x50
        /*003a*/ 	.short	0x0000


	//----- nvinfo : EIATTR_MAXREG_COUNT
	.align		4
        /*003c*/ 	.byte	0x03, 0x1b
        /*003e*/ 	.short	0x00ff


	//----- nvinfo : EIATTR_NUM_BARRIERS
	.align		4
        /*0040*/ 	.byte	0x02, 0x4c
        /*0042*/ 	.byte	0x01
	.zero		1


	//----- nvinfo : EIATTR_MERCURY_ISA_VERSION
	.align		4
        /*0044*/ 	.byte	0x03, 0x5f
        /*0046*/ 	.short	0x0101


	//----- nvinfo : EIATTR_COOP_GROUP_MASK_REGIDS
	.align		4
        /*0048*/ 	.byte	0x04, 0x29
        /*004a*/ 	.short	(.L_15 - .L_14)


	//   ....[0]....
.L_14:
        /*004c*/ 	.word	0xffffffff


	//   ....[1]....
        /*0050*/ 	.word	0xffffffff


	//   ....[2]....
        /*0054*/ 	.word	0xffffffff


	//   ....[3]....
        /*0058*/ 	.word	0xffffffff


	//   ....[4]....
        /*005c*/ 	.word	0xffffffff


	//   ....[5]....
        /*0060*/ 	.word	0xffffffff


	//   ....[6]....
        /*0064*/ 	.word	0xffffffff


	//   ....[7]....
        /*0068*/ 	.word	0xffffffff


	//   ....[8]....
        /*006c*/ 	.word	0xffffffff


	//   ....[9]....
        /*0070*/ 	.word	0xffffffff


	//   ....[10]....
        /*0074*/ 	.word	0x0500000a


	//   ....[11]....
        /*0078*/ 	.word	0x0500000a


	//   ....[12]....
        /*007c*/ 	.word	0x0500000a


	//   ....[13]....
        /*0080*/ 	.word	0x0500000a


	//   ....[14]....
        /*0084*/ 	.word	0x0500000a


	//----- nvinfo : EIATTR_COOP_GROUP_INSTR_OFFSETS
	.align		4
.L_15:
        /*0088*/ 	.byte	0x04, 0x28
        /*008a*/ 	.short	(.L_17 - .L_16)


	//   ....[0]....
.L_16:
        /*008c*/ 	.word	0x000000f0


	//   ....[1]....
        /*0090*/ 	.word	0x00000120


	//   ....[2]....
        /*0094*/ 	.word	0x00000140


	//   ....[3]....
        /*0098*/ 	.word	0x00000160


	//   ....[4]....
        /*009c*/ 	.word	0x00000180


	//   ....[5]....
        /*00a0*/ 	.word	0x000002c0


	//   ....[6]....
        /*00a4*/ 	.word	0x000002e0


	//   ....[7]....
        /*00a8*/ 	.word	0x00000300


	//   ....[8]....
        /*00ac*/ 	.word	0x00000320


	//   ....[9]....
        /*00b0*/ 	.word	0x00000340


	//   ....[10]....
        /*00b4*/ 	.word	0x000004c0


	//   ....[11]....
        /*00b8*/ 	.word	0x00000530


	//   ....[12]....
        /*00bc*/ 	.word	0x000005a0


	//   ....[13]....
        /*00c0*/ 	.word	0x00000610


	//   ....[14]....
        /*00c4*/ 	.word	0x00000680


	//----- nvinfo : EIATTR_VRC_CTA_INIT_COUNT
	.align		4
.L_17:
        /*00c8*/ 	.byte	0x02, 0x4a
	.zero		1
	.zero		1


	//----- nvinfo : EIATTR_EXIT_INSTR_OFFSETS
	.align		4
        /*00cc*/ 	.byte	0x04, 0x1c
        /*00ce*/ 	.short	(.L_19 - .L_18)


	//   ....[0]....
.L_18:
        /*00d0*/ 	.word	0x000003a0


	//   ....[1]....
        /*00d4*/ 	.word	0x000003d0


	//   ....[2]....
        /*00d8*/ 	.word	0x000003f0


	//   ....[3]....
        /*00dc*/ 	.word	0x00000420


	//   ....[4]....
        /*00e0*/ 	.word	0x00000440


	//   ....[5]....
        /*00e4*/ 	.word	0x00000470


	//----- nvinfo : EIATTR_CRS_STACK_SIZE
	.align		4
.L_19:
        /*00e8*/ 	.byte	0x04, 0x1e
        /*00ea*/ 	.short	(.L_21 - .L_20)
.L_20:
        /*00ec*/ 	.word	0x00000000


	//----- nvinfo : EIATTR_CBANK_PARAM_SIZE
	.align		4
.L_21:
        /*00f0*/ 	.byte	0x03, 0x19
        /*00f2*/ 	.short	0x0014


	//----- nvinfo : EIATTR_PARAM_CBANK
	.align		4
        /*00f4*/ 	.byte	0x04, 0x0a
        /*00f6*/ 	.short	(.L_23 - .L_22)
	.align		4
.L_22:
        /*00f8*/ 	.word	index@(.nv.constant0._Z9reductionPKfPfi)
        /*00fc*/ 	.short	0x0380
        /*00fe*/ 	.short	0x0014


	//----- nvinfo : EIATTR_SW_WAR
	.align		4
.L_23:
        /*0100*/ 	.byte	0x04, 0x36
        /*0102*/ 	.short	(.L_25 - .L_24)
.L_24:
        /*0104*/ 	.word	0x00000008
.L_25:


//--------------------- .nv.callgraph             --------------------------
	.section	.nv.callgraph,"",@"SHT_CUDA_CALLGRAPH"
	.align	4
	.sectionentsize	8
	.align		4
        /*0000*/ 	.word	0x00000000
	.align		4
        /*0004*/ 	.word	0xffffffff
	.align		4
        /*0008*/ 	.word	0x00000000
	.align		4
        /*000c*/ 	.word	0xfffffffe
	.align		4
        /*0010*/ 	.word	0x00000000
	.align		4
        /*0014*/ 	.word	0xfffffffd
	.align		4
        /*0018*/ 	.word	0x00000000
	.align		4
        /*001c*/ 	.word	0xfffffffc


//--------------------- .text._Z9reductionPKfPfi  --------------------------
	.section	.text._Z9reductionPKfPfi,"ax",@progbits
	.align	128
        .global         _Z9reductionPKfPfi
        .type           _Z9reductionPKfPfi,@function
        .size           _Z9reductionPKfPfi,(.L_x_14 - _Z9reductionPKfPfi)
        .other          _Z9reductionPKfPfi,@"STO_CUDA_ENTRY STV_DEFAULT"
_Z9reductionPKfPfi:
.text._Z9reductionPKfPfi:
[----:B------:R-:W-:Y:S01]  /*0000*/  LDC R1, c[0x0][0x37c] ;  /* 0x0000df00ff017b82 */ /* 0x000fe20000000800 */
[----:B------:R-:W0:Y:S07]  /*0010*/  S2R R3, SR_TID.X ;  /* 0x0000000000037919 */ /* 0x000e2e0000002100 */
[----:B------:R-:W0:Y:S01]  /*0020*/  S2UR UR4, SR_CTAID.X ;  /* 0x00000000000479c3 */ /* 0x000e220000002500 */
[----:B------:R-:W1:Y:S01]  /*0030*/  LDCU UR8, c[0x0][0x390] ;  /* 0x00007200ff0877ac */ /* 0x000e620008000800 */
[----:B------:R-:W-:Y:S01]  /*0040*/  BSSY.RECONVERGENT B0, `(.L_x_0) ;  /* 0x000000a000007945 */ /* 0x000fe20003800200 */
[----:B------:R-:W-:Y:S01]  /*0050*/  HFMA2 R4, -RZ, RZ, 0, 0 ;  /* 0x00000000ff047431 */ /* 0x000fe200000001ff */
[----:B------:R-:W2:Y:S04]  /*0060*/  LDCU.64 UR6, c[0x0][0x358] ;  /* 0x00006b00ff0677ac */ /* 0x000ea80008000a00 */
[----:B------:R-:W0:Y:S02]  /*0070*/  LDC R2, c[0x0][0x360] ;  /* 0x0000d800ff027b82 */ /* 0x000e240000000800 */
[----:B0-----:R-:W-:-:S05]  /*0080*/  IMAD R0, R2, UR4, R3 ;  /* 0x0000000402007c24 */ /* 0x001fca000f8e0203 */
[----:B-1----:R-:W-:-:S13]  /*0090*/  ISETP.GE.AND P0, PT, R0, UR8, PT ;  /* 0x0000000800007c0c */ /* 0x002fda000bf06270 */
[----:B--2---:R-:W-:Y:S05]  /*00a0*/  @P0 BRA `(.L_x_1) ;  /* 0x00000000000c0947 */ /* 0x004fea0003800000 */
[----:B------:R-:W0:Y:S02]  /*00b0*/  LDC.64 R4, c[0x0][0x380] ;  /* 0x0000e000ff047b82 */ /* 0x000e240000000a00 */
[----:B0-----:R-:W-:-:S06]  /*00c0*/  IMAD.WIDE R4, R0, 0x4, R4 ;  /* 0x0000000400047825 */ /* 0x001fcc00078e0204 */
[----:B------:R0:W5:Y:S02]  /*00d0*/  LDG.E R4, desc[UR6][R4.64] ;  /* 0x0000000604047981 */ /* 0x000164000c1e1900 */
.L_x_1:
[----:B------:R-:W-:Y:S05]  /*00e0*/  BSYNC.RECONVERGENT B0 ;  /* 0x0000000000007941 */ /* 0x000fea0003800200 */
.L_x_0:
[----:B0----5:R-:W0:Y:S01]  /*00f0*/  SHFL.DOWN PT, R5, R4, 0x10, 0x1f ;  /* 0x0a001f0004057f89 */ /* 0x021e2200000e0000 */
[----:B------:R-:W-:Y:S01]  /*0100*/  UISETP.GE.AND UP0, UPT, UR8, 0x21, UPT ;  /* 0x000000210800788c */ /* 0x000fe2000bf06270 */
[----:B0-----:R-:W-:-:S05]  /*0110*/  FADD R5, R5, R4 ;  /* 0x0000000405057221 */ /* 0x001fca0000000000 */
[----:B------:R-:W0:Y:S02]  /*0120*/  SHFL.DOWN PT, R6, R5, 0x8, 0x1f ;  /* 0x09001f0005067f89 */ /* 0x000e2400000e0000 */
[----:B0-----:R-:W-:-:S05]  /*0130*/  FADD R6, R5, R6 ;  /* 0x0000000605067221 */ /* 0x001fca0000000000 */
[----:B------:R-:W0:Y:S02]  /*0140*/  SHFL.DOWN PT, R7, R6, 0x4, 0x1f ;  /* 0x08801f0006077f89 */ /* 0x000e2400000e0000 */
[----:B0-----:R-:W-:-:S05]  /*0150*/  FADD R7, R6, R7 ;  /* 0x0000000706077221 */ /* 0x001fca0000000000 */
[----:B------:R-:W0:Y:S02]  /*0160*/  SHFL.DOWN PT, R8, R7, 0x2, 0x1f ;  /* 0x08401f0007087f89 */ /* 0x000e2400000e0000 */
[----:B0-----:R-:W-:-:S05]  /*0170*/  FADD R8, R7, R8 ;  /* 0x0000000807087221 */ /* 0x001fca0000000000 */
[----:B------:R-:W0:Y:S02]  /*0180*/  SHFL.DOWN PT, R9, R8, 0x1, 0x1f ;  /* 0x08201f0008097f89 */ /* 0x000e2400000e0000 */
[----:B0-----:R-:W-:Y:S01]  /*0190*/  FADD R9, R8, R9 ;  /* 0x0000000908097221 */ /* 0x001fe20000000000 */
[----:B------:R-:W-:Y:S06]  /*01a0*/  BRA.U !UP0, `(.L_x_2) ;  /* 0x0000000108a07547 */ /* 0x000fec000b800000 */
[----:B------:R-:W-:Y:S01]  /*01b0*/  LOP3.LUT P0, RZ, R3, 0x1f, RZ, 0xc0, !PT ;  /* 0x0000001f03ff7812 */ /* 0x000fe2000780c0ff */
[----:B------:R-:W-:-:S12]  /*01c0*/  BSSY B0, `(.L_x_3) ;  /* 0x000001a000007945 */ /* 0x000fd80003800000 */
[----:B------:R-:W0:Y:S01]  /*01d0*/  @!P0 S2R R5, SR_CgaCtaId ;  /* 0x0000000000058919 */ /* 0x000e220000008800 */
[----:B------:R-:W-:-:S04]  /*01e0*/  @!P0 MOV R4, 0x400 ;  /* 0x0000040000048802 */ /* 0x000fc80000000f00 */
[----:B0-----:R-:W-:-:S04]  /*01f0*/  @!P0 LEA R4, R5, R4, 0x18 ;  /* 0x0000000405048211 */ /* 0x001fc800078ec0ff */
[----:B------:R-:W-:-:S05]  /*0200*/  @!P0 LEA.HI R4, R3, R4, RZ, 0x1d ;  /* 0x0000000403048211 */ /* 0x000fca00078fe8ff */
[----:B------:R0:W-:Y:S01]  /*0210*/  @!P0 STS [R4], R9 ;  /* 0x0000000904008388 */ /* 0x0001e20000000800 */
[----:B------:R-:W-:Y:S01]  /*0220*/  BAR.SYNC.DEFER_BLOCKING 0x0 ;  /* 0x0000000000007b1d */ /* 0x000fe20000010000 */
[----:B------:R-:W-:-:S13]  /*0230*/  ISETP.GT.U32.AND P0, PT, R3, 0x1f, PT ;  /* 0x0000001f0300780c */ /* 0x000fda0003f04070 */
[----:B0-----:R-:W-:Y:S05]  /*0240*/  @P0 BRA `(.L_x_4) ;  /* 0x0000000000440947 */ /* 0x001fea0003800000 */
[----:B------:R-:W0:Y:S01]  /*0250*/  S2UR UR5, SR_CgaCtaId ;  /* 0x00000000000579c3 */ /* 0x000e220000008800 */
[----:B------:R-:W-:Y:S02]  /*0260*/  UMOV UR4, 0x400 ;  /* 0x0000040000047882 */ /* 0x000fe40000000000 */
[----:B0-----:R-:W-:-:S06]  /*0270*/  ULEA UR4, UR5, UR4, 0x18 ;  /* 0x0000000405047291 */ /* 0x001fcc000f8ec0ff */
[----:B------:R-:W-:Y:S01]  /*0280*/  LEA R4, R3, UR4, 0x2 ;  /* 0x0000000403047c11 */ /* 0x000fe2000f8e10ff */
[----:B------:R-:W-:-:S05]  /*0290*/  UMOV UR4, 0xffffffff ;  /* 0xffffffff00047882 */ /* 0x000fca0000000000 */
[----:B------:R-:W0:Y:S01]  /*02a0*/  LDS R4, [R4] ;  /* 0x0000000004047984 */ /* 0x000e220000000800 */
[----:B------:R-:W-:Y:S05]  /*02b0*/  BRA.DIV UR4, `(.L_x_5) ;  /* 0x0000000204707947 */ /* 0x000fea000b800000 */
[----:B0-----:R-:W0:Y:S02]  /*02c0*/  SHFL.DOWN PT, R5, R4, 0x10, 0x1f ;  /* 0x0a001f0004057f89 */ /* 0x001e2400000e0000 */
[----:B0-----:R-:W-:-:S05]  /*02d0*/  FADD R5, R4, R5 ;  /* 0x0000000504057221 */ /* 0x001fca0000000000 */
[----:B------:R-:W0:Y:S02]  /*02e0*/  SHFL.DOWN PT, R6, R5, 0x8, 0x1f ;  /* 0x09001f0005067f89 */ /* 0x000e2400000e0000 */
[----:B0-----:R-:W-:-:S05]  /*02f0*/  FADD R6, R5, R6 ;  /* 0x0000000605067221 */ /* 0x001fca0000000000 */
[----:B------:R-:W0:Y:S02]  /*0300*/  SHFL.DOWN PT, R7, R6, 0x4, 0x1f ;  /* 0x08801f0006077f89 */ /* 0x000e2400000e0000 */
[----:B0-----:R-:W-:-:S05]  /*0310*/  FADD R7, R6, R7 ;  /* 0x0000000706077221 */ /* 0x001fca0000000000 */
[----:B------:R-:W0:Y:S02]  /*0320*/  SHFL.DOWN PT, R8, R7, 0x2, 0x1f ;  /* 0x08401f0007087f89 */ /* 0x000e2400000e0000 */
[----:B0-----:R-:W-:-:S05]  /*0330*/  FADD R8, R7, R8 ;  /* 0x0000000807087221 */ /* 0x001fca0000000000 */
[----:B------:R0:W1:Y:S02]  /*0340*/  SHFL.DOWN PT, R9, R8, 0x1, 0x1f ;  /* 0x08201f0008097f89 */ /* 0x00006400000e0000 */
.L_x_12:
[----:B-1----:R-:W-:-:S07]  /*0350*/  FADD R9, R8, R9 ;  /* 0x0000000908097221 */ /* 0x002fce0000000000 */
.L_x_4:
[----:B------:R-:W-:Y:S05]  /*0360*/  BSYNC B0 ;  /* 0x0000000000007941 */ /* 0x000fea0003800000 */
.L_x_3:
[----:B------:R-:W-:-:S13]  /*0370*/  ISETP.GE.U32.AND P0, PT, R2, UR8, PT ;  /* 0x0000000802007c0c */ /* 0x000fda000bf06070 */
[----:B------:R-:W-:Y:S05]  /*0380*/  @P0 BRA `(.L_x_6) ;  /* 0x0000000000140947 */ /* 0x000fea0003800000 */
[----:B------:R-:W-:-:S13]  /*0390*/  ISETP.NE.AND P0, PT, R3, RZ, PT ;  /* 0x000000ff0300720c */ /* 0x000fda0003f05270 */
[----:B------:R-:W-:Y:S05]  /*03a0*/  @P0 EXIT ;  /* 0x000000000000094d */ /* 0x000fea0003800000 */
[----:B------:R-:W1:Y:S02]  /*03b0*/  LDC.64 R2, c[0x0][0x388] ;  /* 0x0000e200ff027b82 */ /* 0x000e640000000a00 */
[----:B-1----:R-:W-:Y:S01]  /*03c0*/  REDG.E.ADD.F32.FTZ.RN.STRONG.GPU desc[UR6][R2.64], R9 ;  /* 0x00000009020079a6 */ /* 0x002fe2000c12f306 */
[----:B------:R-:W-:Y:S05]  /*03d0*/  EXIT ;  /* 0x000000000000794d */ /* 0x000fea0003800000 */
.L_x_6:
[----:B------:R-:W-:-:S13]  /*03e0*/  ISETP.NE.AND P0, PT, R0, RZ, PT ;  /* 0x000000ff0000720c */ /* 0x000fda0003f05270 */
[----:B------:R-:W-:Y:S05]  /*03f0*/  @P0 EXIT ;  /* 0x000000000000094d */ /* 0x000fea0003800000 */
[----:B------:R-:W1:Y:S02]  /*0400*/  LDC.64 R2, c[0x0][0x388] ;  /* 0x0000e200ff027b82 */ /* 0x000e640000000a00 */
[----:B-1----:R-:W-:Y:S01]  /*0410*/  STG.E desc[UR6][R2.64], R9 ;  /* 0x0000000902007986 */ /* 0x002fe2000c101906 */
[----:B------:R-:W-:Y:S05]  /*0420*/  EXIT ;  /* 0x000000000000794d */ /* 0x000fea0003800000 */
.L_x_2:
[----:B------:R-:W-:-:S13]  /*0430*/  ISETP.NE.AND P0, PT, R0, RZ, PT ;  /* 0x000000ff0000720c */ /* 0x000fda0003f05270 */
[----:B------:R-:W-:Y:S05]  /*0440*/  @P0 EXIT ;  /* 0x000000000000094d */ /* 0x000fea0003800000 */
[----:B------:R-:W0:Y:S02]  /*0450*/  LDC.64 R2, c[0x0][0x388] ;  /* 0x0000e200ff027b82 */ /* 0x000e240000000a00 */
[----:B0-----:R-:W-:Y:S01]  /*0460*/  STG.E desc[UR6][R2.64], R9 ;  /* 0x0000000902007986 */ /* 0x001fe2000c101906 */
[----:B------:R-:W-:Y:S05]  /*0470*/  EXIT ;  /* 0x000000000000794d */ /* 0x000fea0003800000 */
.L_x_5:
[----:B------:R-:W-:Y:S02]  /*0480*/  HFMA2 R11, -RZ, RZ, 0, 9.5367431640625e-07 ;  /* 0x00000010ff0b7431 */ /* 0x000fe400000001ff */
[----:B------:R-:W-:Y:S01]  /*0490*/  IMAD.MOV.U32 R13, RZ, RZ, 0x1f ;  /* 0x0000001fff0d7424 */ /* 0x000fe200078e00ff */
[----:B------:R-:W-:-:S07]  /*04a0*/  MOV R10, 0xffffffff ;  /* 0xffffffff000a7802 */ /* 0x000fce0000000f00 */
[----:B0-----:R-:W-:Y:S05]  /*04b0*/  WARPSYNC.COLLECTIVE R10, `(.L_x_7) ;  /* 0x000000000a087348 */ /* 0x001fea0003c00000 */
[----:B0-----:R0:W1:Y:S02]  /*04c0*/  SHFL.DOWN P0, R9, R4, R11, R13 ;  /* 0x0800000b04097389 */ /* 0x001064000000000d */
[----:B01----:R-:W-:Y:S05]  /*04d0*/  ENDCOLLECTIVE ;  /* 0x000000000000791b */ /* 0x003fea0003800000 */
.L_x_7:
[----:B------:R-:W-:Y:S02]  /*04e0*/  HFMA2 R11, -RZ, RZ, 0, 4.76837158203125e-07 ;  /* 0x00000008ff0b7431 */ /* 0x000fe400000001ff */
[----:B------:R-:W-:-:S04]  /*04f0*/  IMAD.MOV.U32 R5, RZ, RZ, R9 ;  /* 0x000000ffff057224 */ /* 0x000fc800078e0009 */
[----:B------:R-:W-:-:S05]  /*0500*/  FADD R5, R4, R5 ;  /* 0x0000000504057221 */ /* 0x000fca0000000000 */
[----:B------:R-:W-:-:S07]  /*0510*/  MOV R4, R5 ;  /* 0x0000000500047202 */ /* 0x000fce0000000f00 */
[----:B------:R-:W-:Y:S05]  /*0520*/  WARPSYNC.COLLECTIVE R10, `(.L_x_8) ;  /* 0x000000000a087348 */ /* 0x000fea0003c00000 */
[----:B------:R0:W1:Y:S02]  /*0530*/  SHFL.DOWN P0, R9, R4, R11, R13 ;  /* 0x0800000b04097389 */ /* 0x000064000000000d */
[----:B01----:R-:W-:Y:S05]  /*0540*/  ENDCOLLECTIVE ;  /* 0x000000000000791b */ /* 0x003fea0003800000 */
.L_x_8:
[----:B------:R-:W-:Y:S02]  /*0550*/  HFMA2 R11, -RZ, RZ, 0, 2.384185791015625e-07 ;  /* 0x00000004ff0b7431 */ /* 0x000fe400000001ff */
[----:B------:R-:W-:-:S04]  /*0560*/  IMAD.MOV.U32 R6, RZ, RZ, R9 ;  /* 0x000000ffff067224 */ /* 0x000fc800078e0009 */
[----:B------:R-:W-:-:S05]  /*0570*/  FADD R6, R5, R6 ;  /* 0x0000000605067221 */ /* 0x000fca0000000000 */
[----:B------:R-:W-:-:S07]  /*0580*/  MOV R4, R6 ;  /* 0x0000000600047202 */ /* 0x000fce0000000f00 */
[----:B------:R-:W-:Y:S05]  /*0590*/  WARPSYNC.COLLECTIVE R10, `(.L_x_9) ;  /* 0x000000000a087348 */ /* 0x000fea0003c00000 */
[----:B------:R0:W1:Y:S02]  /*05a0*/  SHFL.DOWN P0, R9, R4, R11, R13 ;  /* 0x0800000b04097389 */ /* 0x000064000000000d */
[----:B01----:R-:W-:Y:S05]  /*05b0*/  ENDCOLLECTIVE ;  /* 0x000000000000791b */ /* 0x003fea0003800000 */
.L_x_9:
[----:B------:R-:W-:Y:S02]  /*05c0*/  HFMA2 R11, -RZ, RZ, 0, 1.1920928955078125e-07 ;  /* 0x00000002ff0b7431 */ /* 0x000fe400000001ff */
[----:B------:R-:W-:-:S04]  /*05d0*/  IMAD.MOV.U32 R7, RZ, RZ, R9 ;  /* 0x000000ffff077224 */ /* 0x000fc800078e0009 */
[----:B------:R-:W-:-:S05]  /*05e0*/  FADD R7, R6, R7 ;  /* 0x0000000706077221 */ /* 0x000fca0000000000 */
[----:B------:R-:W-:-:S07]  /*05f0*/  MOV R4, R7 ;  /* 0x0000000700047202 */ /* 0x000fce0000000f00 */
[----:B------:R-:W-:Y:S05]  /*0600*/  WARPSYNC.COLLECTIVE R10, `(.L_x_10) ;  /* 0x000000000a087348 */ /* 0x000fea0003c00000 */
[----:B------:R0:W1:Y:S02]  /*0610*/  SHFL.DOWN P0, R9, R4, R11, R13 ;  /* 0x0800000b04097389 */ /* 0x000064000000000d */
[----:B01----:R-:W-:Y:S05]  /*0620*/  ENDCOLLECTIVE ;  /* 0x000000000000791b */ /* 0x003fea0003800000 */
.L_x_10:
[----:B------:R-:W-:Y:S02]  /*0630*/  HFMA2 R11, -RZ, RZ, 0, 5.9604644775390625e-08 ;  /* 0x00000001ff0b7431 */ /* 0x000fe400000001ff */
[----:B------:R-:W-:-:S04]  /*0640*/  IMAD.MOV.U32 R8, RZ, RZ, R9 ;  /* 0x000000ffff087224 */ /* 0x000fc800078e0009 */
[----:B------:R-:W-:-:S05]  /*0650*/  FADD R8, R7, R8 ;  /* 0x0000000807087221 */ /* 0x000fca0000000000 */
[----:B------:R-:W-:-:S07]  /*0660*/  MOV R4, R8 ;  /* 0x0000000800047202 */ /* 0x000fce0000000f00 */
[----:B------:R-:W-:Y:S05]  /*0670*/  WARPSYNC.COLLECTIVE R10, `(.L_x_11) ;  /* 0x000000000a087348 */ /* 0x000fea0003c00000 */
[----:B------:R0:W1:Y:S02]  /*0680*/  SHFL.DOWN P0, R9, R4, R11, R13 ;  /* 0x0800000b04097389 */ /* 0x000064000000000d */
[----:B01----:R-:W-:Y:S05]  /*0690*/  ENDCOLLECTIVE ;  /* 0x000000000000791b */ /* 0x003fea0003800000 */
.L_x_11:
[----:B------:R-:W-:Y:S05]  /*06a0*/  BRA `(.L_x_12) ;  /* 0xfffffffc00287947 */ /* 0x000fea000383ffff */
.L_x_13:
[----:B------:R-:W-:-:S00]  /*06b0*/  BRA `(.L_x_13) ;  /* 0xfffffffc00fc7947 */ /* 0x000fc0000383ffff */
[----:B------:R-:W-:-:S00]  /*06c0*/  NOP ;  /* 0x0000000000007918 */ /* 0x000fc00000000000 */
        /* <DEDUP_REMOVED lines=11> */
.L_x_14:


//--------------------- .nv.shared._Z9reductionPKfPfi --------------------------
	.section	.nv.shared._Z9reductionPKfPfi,"aw",@nobits
	.sectionflags	@""
	.align	4
.nv.shared._Z9reductionPKfPfi:
	.zero		1152


//--------------------- .nv.shared.reserved.0     --------------------------
	.section	.nv.shared.reserved.0,"aw",@nobits
	.weak		__nv_reservedSMEM_offset_0_alias
	.size		__nv_reservedSMEM_offset_0_alias, 0, 64
	.other		__nv_reservedSMEM_offset_0_alias,@"STO_CUDA_RESERVED_SHARED STV_DEFAULT"
__nv_reservedSMEM_offset_0_alias:
	.zero		0
	.zero		64


//--------------------- .nv.constant0._Z9reductionPKfPfi --------------------------
	.section	.nv.constant0._Z9reductionPKfPfi,"a",@progbits
	.sectionflags	@""
	.align	4
.nv.constant0._Z9reductionPKfPfi:
	.zero		916


//--------------------- SYMBOLS --------------------------

	.type		.nv.reservedSmem.offset0,@object
	.size		.nv.reservedSmem.offset0,0x4
	.type		.nv.reservedSmem.cap,@object
	.size		.nv.reservedSmem.cap,0x4
